//
// Generated by NVIDIA NVVM Compiler
//
// Compiler Build ID: CL-36424714
// Cuda compilation tools, release 13.0, V13.0.88
// Based on NVVM 20.0.0
//

.version 9.0
.target sm_100
.address_size 64

	// .globl	_Z12matmul_naivePKfS0_Pfiii

.visible .entry _Z12matmul_naivePKfS0_Pfiii(
	.param .u64 .ptr .align 1 _Z12matmul_naivePKfS0_Pfiii_param_0,
	.param .u64 .ptr .align 1 _Z12matmul_naivePKfS0_Pfiii_param_1,
	.param .u64 .ptr .align 1 _Z12matmul_naivePKfS0_Pfiii_param_2,
	.param .u32 _Z12matmul_naivePKfS0_Pfiii_param_3,
	.param .u32 _Z12matmul_naivePKfS0_Pfiii_param_4,
	.param .u32 _Z12matmul_naivePKfS0_Pfiii_param_5
)
{
	.reg .pred 	%p<13>;
	.reg .b32 	%r<94>;
	.reg .b32 	%f<68>;
	.reg .b64 	%rd<69>;

	ld.param.u64 	%rd4, [_Z12matmul_naivePKfS0_Pfiii_param_0];
	ld.param.u64 	%rd5, [_Z12matmul_naivePKfS0_Pfiii_param_1];
	ld.param.u64 	%rd3, [_Z12matmul_naivePKfS0_Pfiii_param_2];
	ld.param.u32 	%r46, [_Z12matmul_naivePKfS0_Pfiii_param_3];
	ld.param.u32 	%r47, [_Z12matmul_naivePKfS0_Pfiii_param_4];
	ld.param.u32 	%r45, [_Z12matmul_naivePKfS0_Pfiii_param_5];
	cvta.to.global.u64 	%rd1, %rd5;
	cvta.to.global.u64 	%rd2, %rd4;
	mov.u32 	%r48, %ctaid.x;
	mov.u32 	%r49, %ntid.x;
	mov.u32 	%r50, %tid.x;
	mad.lo.s32 	%r1, %r48, %r49, %r50;
	mov.u32 	%r51, %ctaid.y;
	mov.u32 	%r52, %ntid.y;
	mul.lo.s32 	%r2, %r51, %r52;
	mov.u32 	%r3, %tid.y;
	add.s32 	%r53, %r2, %r3;
	setp.ge.u32 	%p1, %r1, %r46;
	setp.ge.u32 	%p2, %r53, %r47;
	or.pred  	%p3, %p1, %p2;
	@%p3 bra 	$L__BB0_14;
	setp.lt.s32 	%p4, %r45, 1;
	mov.f32 	%f67, 0f00000000;
	@%p4 bra 	$L__BB0_13;
	mul.lo.s32 	%r5, %r45, %r1;
	and.b32  	%r6, %r45, 7;
	setp.lt.u32 	%p5, %r45, 8;
	mov.f32 	%f67, 0f00000000;
	mov.b32 	%r92, 0;
	@%p5 bra 	$L__BB0_5;
	and.b32  	%r92, %r45, 2147483640;
	neg.s32 	%r90, %r92;
	add.s32 	%r55, %r3, %r47;
	add.s32 	%r89, %r55, %r2;
	shl.b32 	%r10, %r47, 3;
	shl.b32 	%r56, %r47, 1;
	add.s32 	%r88, %r53, %r56;
	mad.lo.s32 	%r87, %r47, 3, %r53;
	shl.b32 	%r57, %r47, 2;
	add.s32 	%r86, %r53, %r57;
	mad.lo.s32 	%r85, %r47, 5, %r53;
	mad.lo.s32 	%r84, %r47, 6, %r53;
	mad.lo.s32 	%r83, %r47, 7, %r53;
	add.s32 	%r81, %r5, 3;
	mov.f32 	%f67, 0f00000000;
	mov.u32 	%r82, %r53;
$L__BB0_4:
	.pragma "nounroll";
	add.s32 	%r58, %r81, -3;
	mul.wide.u32 	%rd6, %r58, 4;
	add.s64 	%rd7, %rd2, %rd6;
	ld.global.f32 	%f17, [%rd7];
	mul.wide.u32 	%rd8, %r82, 4;
	add.s64 	%rd9, %rd1, %rd8;
	ld.global.f32 	%f18, [%rd9];
	fma.rn.f32 	%f19, %f17, %f18, %f67;
	add.s32 	%r59, %r81, -2;
	mul.wide.u32 	%rd10, %r59, 4;
	add.s64 	%rd11, %rd2, %rd10;
	ld.global.f32 	%f20, [%rd11];
	mul.wide.u32 	%rd12, %r89, 4;
	add.s64 	%rd13, %rd1, %rd12;
	ld.global.f32 	%f21, [%rd13];
	fma.rn.f32 	%f22, %f20, %f21, %f19;
	add.s32 	%r60, %r81, -1;
	mul.wide.u32 	%rd14, %r60, 4;
	add.s64 	%rd15, %rd2, %rd14;
	ld.global.f32 	%f23, [%rd15];
	mul.wide.u32 	%rd16, %r88, 4;
	add.s64 	%rd17, %rd1, %rd16;
	ld.global.f32 	%f24, [%rd17];
	fma.rn.f32 	%f25, %f23, %f24, %f22;
	add.s32 	%r61, %r81, 4;
	mul.wide.u32 	%rd18, %r81, 4;
	add.s64 	%rd19, %rd2, %rd18;
	ld.global.f32 	%f26, [%rd19];
	mul.wide.u32 	%rd20, %r87, 4;
	add.s64 	%rd21, %rd1, %rd20;
	ld.global.f32 	%f27, [%rd21];
	fma.rn.f32 	%f28, %f26, %f27, %f25;
	add.s32 	%r62, %r81, 1;
	mul.wide.u32 	%rd22, %r62, 4;
	add.s64 	%rd23, %rd2, %rd22;
	ld.global.f32 	%f29, [%rd23];
	mul.wide.u32 	%rd24, %r86, 4;
	add.s64 	%rd25, %rd1, %rd24;
	ld.global.f32 	%f30, [%rd25];
	fma.rn.f32 	%f31, %f29, %f30, %f28;
	add.s32 	%r63, %r81, 2;
	mul.wide.u32 	%rd26, %r63, 4;
	add.s64 	%rd27, %rd2, %rd26;
	ld.global.f32 	%f32, [%rd27];
	mul.wide.u32 	%rd28, %r85, 4;
	add.s64 	%rd29, %rd1, %rd28;
	ld.global.f32 	%f33, [%rd29];
	fma.rn.f32 	%f34, %f32, %f33, %f31;
	add.s32 	%r64, %r81, 3;
	mul.wide.u32 	%rd30, %r64, 4;
	add.s64 	%rd31, %rd2, %rd30;
	ld.global.f32 	%f35, [%rd31];
	mul.wide.u32 	%rd32, %r84, 4;
	add.s64 	%rd33, %rd1, %rd32;
	ld.global.f32 	%f36, [%rd33];
	fma.rn.f32 	%f37, %f35, %f36, %f34;
	mul.wide.u32 	%rd34, %r61, 4;
	add.s64 	%rd35, %rd2, %rd34;
	ld.global.f32 	%f38, [%rd35];
	mul.wide.u32 	%rd36, %r83, 4;
	add.s64 	%rd37, %rd1, %rd36;
	ld.global.f32 	%f39, [%rd37];
	fma.rn.f32 	%f67, %f38, %f39, %f37;
	add.s32 	%r90, %r90, 8;
	add.s32 	%r89, %r89, %r10;
	add.s32 	%r88, %r88, %r10;
	add.s32 	%r87, %r87, %r10;
	add.s32 	%r86, %r86, %r10;
	add.s32 	%r85, %r85, %r10;
	add.s32 	%r84, %r84, %r10;
	add.s32 	%r83, %r83, %r10;
	add.s32 	%r82, %r82, %r10;
	add.s32 	%r81, %r81, 8;
	setp.ne.s32 	%p6, %r90, 0;
	@%p6 bra 	$L__BB0_4;
$L__BB0_5:
	setp.eq.s32 	%p7, %r6, 0;
	@%p7 bra 	$L__BB0_13;
	and.b32  	%r39, %r45, 3;
	setp.lt.u32 	%p8, %r6, 4;
	@%p8 bra 	$L__BB0_8;
	add.s32 	%r65, %r92, %r5;
	mul.wide.u32 	%rd38, %r65, 4;
	add.s64 	%rd39, %rd2, %rd38;
	ld.global.f32 	%f41, [%rd39];
	mad.lo.s32 	%r66, %r92, %r47, %r53;
	mul.wide.u32 	%rd40, %r66, 4;
	add.s64 	%rd41, %rd1, %rd40;
	ld.global.f32 	%f42, [%rd41];
	fma.rn.f32 	%f43, %f41, %f42, %f67;
	add.s32 	%r67, %r65, 1;
	mul.wide.u32 	%rd42, %r67, 4;
	add.s64 	%rd43, %rd2, %rd42;
	ld.global.f32 	%f44, [%rd43];
	add.s32 	%r68, %r66, %r47;
	mul.wide.u32 	%rd44, %r68, 4;
	add.s64 	%rd45, %rd1, %rd44;
	ld.global.f32 	%f45, [%rd45];
	fma.rn.f32 	%f46, %f44, %f45, %f43;
	add.s32 	%r69, %r65, 2;
	mul.wide.u32 	%rd46, %r69, 4;
	add.s64 	%rd47, %rd2, %rd46;
	ld.global.f32 	%f47, [%rd47];
	add.s32 	%r70, %r68, %r47;
	mul.wide.u32 	%rd48, %r70, 4;
	add.s64 	%rd49, %rd1, %rd48;
	ld.global.f32 	%f48, [%rd49];
	fma.rn.f32 	%f49, %f47, %f48, %f46;
	add.s32 	%r71, %r65, 3;
	mul.wide.u32 	%rd50, %r71, 4;
	add.s64 	%rd51, %rd2, %rd50;
	ld.global.f32 	%f50, [%rd51];
	add.s32 	%r72, %r70, %r47;
	mul.wide.u32 	%rd52, %r72, 4;
	add.s64 	%rd53, %rd1, %rd52;
	ld.global.f32 	%f51, [%rd53];
	fma.rn.f32 	%f67, %f50, %f51, %f49;
	add.s32 	%r92, %r92, 4;
$L__BB0_8:
	setp.eq.s32 	%p9, %r39, 0;
	@%p9 bra 	$L__BB0_13;
	setp.eq.s32 	%p10, %r39, 1;
	@%p10 bra 	$L__BB0_11;
	add.s32 	%r73, %r92, %r5;
	mul.wide.u32 	%rd54, %r73, 4;
	add.s64 	%rd55, %rd2, %rd54;
	ld.global.f32 	%f53, [%rd55];
	mad.lo.s32 	%r74, %r92, %r47, %r53;
	mul.wide.u32 	%rd56, %r74, 4;
	add.s64 	%rd57, %rd1, %rd56;
	ld.global.f32 	%f54, [%rd57];
	fma.rn.f32 	%f55, %f53, %f54, %f67;
	add.s32 	%r75, %r73, 1;
	mul.wide.u32 	%rd58, %r75, 4;
	add.s64 	%rd59, %rd2, %rd58;
	ld.global.f32 	%f56, [%rd59];
	add.s32 	%r76, %r74, %r47;
	mul.wide.u32 	%rd60, %r76, 4;
	add.s64 	%rd61, %rd1, %rd60;
	ld.global.f32 	%f57, [%rd61];
	fma.rn.f32 	%f67, %f56, %f57, %f55;
	add.s32 	%r92, %r92, 2;
$L__BB0_11:
	and.b32  	%r77, %r45, 1;
	setp.eq.b32 	%p11, %r77, 1;
	not.pred 	%p12, %p11;
	@%p12 bra 	$L__BB0_13;
	add.s32 	%r78, %r92, %r5;
	mul.wide.u32 	%rd62, %r78, 4;
	add.s64 	%rd63, %rd2, %rd62;
	ld.global.f32 	%f58, [%rd63];
	mad.lo.s32 	%r79, %r92, %r47, %r53;
	mul.wide.u32 	%rd64, %r79, 4;
	add.s64 	%rd65, %rd1, %rd64;
	ld.global.f32 	%f59, [%rd65];
	fma.rn.f32 	%f67, %f58, %f59, %f67;
$L__BB0_13:
	mad.lo.s32 	%r80, %r47, %r1, %r53;
	cvta.to.global.u64 	%rd66, %rd3;
	mul.wide.u32 	%rd67, %r80, 4;
	add.s64 	%rd68, %rd66, %rd67;
	st.global.f32 	[%rd68], %f67;
$L__BB0_14:
	ret;

}


// ===== COMPILED SASS (sm_100) =====

	.target	sm_100

	.elftype	@"ET_EXEC"


//--------------------- .note.nv.tkinfo           --------------------------
	.section	.note.nv.tkinfo,"",@"SHT_NOTE"
	.sectionflags	@"SHF_NOTE_NV_TKINFO"
	.tkinfo
        /*0018*/ 	.word	0x00000002
        /*0030*/ 	.string	""
        /*0030*/ 	.string	"ptxas"
        /*0030*/ 	.string	"Cuda compilation tools, release 13.0, V13.0.88"
        /*0030*/ 	.string	"Build cuda_13.0.r13.0/compiler.36424714_0"
        /*0030*/ 	.string	"-arch sm_100 -m 64 "



//--------------------- .note.nv.cuinfo           --------------------------
	.section	.note.nv.cuinfo,"",@"SHT_NOTE"
	.sectionflags	@"SHF_NOTE_NV_CUINFO"
        /*0018*/ 	.short	0x0002
        /*001a*/ 	.short	0x0064
        /*001c*/ 	.short	0x0082
	.zero		2


//--------------------- .nv.info                  --------------------------
	.section	.nv.info,"",@"SHT_CUDA_INFO"
	.align	4


	//----- nvinfo : EIATTR_REGCOUNT
	.align		4
        /*0000*/ 	.byte	0x04, 0x2f
        /*0002*/ 	.short	(.L_1 - .L_0)
	.align		4
.L_0:
        /*0004*/ 	.word	index@(_Z12matmul_naivePKfS0_Pfiii)
        /*0008*/ 	.word	0x00000020


	//----- nvinfo : EIATTR_FRAME_SIZE
	.align		4
.L_1:
        /*000c*/ 	.byte	0x04, 0x11
        /*000e*/ 	.short	(.L_3 - .L_2)
	.align		4
.L_2:
        /*0010*/ 	.word	index@(_Z12matmul_naivePKfS0_Pfiii)
        /*0014*/ 	.word	0x00000000


	//----- nvinfo : EIATTR_MIN_STACK_SIZE
	.align		4
.L_3:
        /*0018*/ 	.byte	0x04, 0x12
        /*001a*/ 	.short	(.L_5 - .L_4)
	.align		4
.L_4:
        /*001c*/ 	.word	index@(_Z12matmul_naivePKfS0_Pfiii)
        /*0020*/ 	.word	0x00000000
.L_5:


//--------------------- .nv.compat                --------------------------
	.section	.nv.compat,"",@"SHT_CUDA_COMPAT_INFO"
	.align	4
        /*0000*/ 	.byte	0x02, 0x09, 0x00, 0x00, 0x02, 0x02, 0x01, 0x00, 0x02, 0x05, 0x05, 0x00, 0x03, 0x07, 0x01, 0x01
        /*0010*/ 	.byte	0x02, 0x03, 0x00, 0x00, 0x02, 0x06, 0x01, 0x00, 0x04, 0x0b, 0x08, 0x00, 0x09, 0x00, 0x00, 0x00
        /*0020*/ 	.byte	0x00, 0x00, 0x00, 0x00


//--------------------- .nv.info._Z12matmul_naivePKfS0_Pfiii --------------------------
	.section	.nv.info._Z12matmul_naivePKfS0_Pfiii,"",@"SHT_CUDA_INFO"
	.sectionflags	@""
	.align	4


	//----- nvinfo : EIATTR_CUDA_API_VERSION
	.align		4
        /*0000*/ 	.byte	0x04, 0x37
        /*0002*/ 	.short	(.L_7 - .L_6)
.L_6:
        /*0004*/ 	.word	0x00000082


	//----- nvinfo : EIATTR_KPARAM_INFO
	.align		4
.L_7:
        /*0008*/ 	.byte	0x04, 0x17
        /*000a*/ 	.short	(.L_9 - .L_8)
.L_8:
        /*000c*/ 	.word	0x00000000
        /*0010*/ 	.short	0x0005
        /*0012*/ 	.short	0x0020
        /*0014*/ 	.byte	0x00, 0xf0, 0x11, 0x00


	//----- nvinfo : EIATTR_KPARAM_INFO
	.align		4
.L_9:
        /*0018*/ 	.byte	0x04, 0x17
        /*001a*/ 	.short	(.L_11 - .L_10)
.L_10:
        /*001c*/ 	.word	0x00000000
        /*0020*/ 	.short	0x0004
        /*0022*/ 	.short	0x001c
        /*0024*/ 	.byte	0x00, 0xf0, 0x11, 0x00


	//----- nvinfo : EIATTR_KPARAM_INFO
	.align		4
.L_11:
        /*0028*/ 	.byte	0x04, 0x17
        /*002a*/ 	.short	(.L_13 - .L_12)
.L_12:
        /*002c*/ 	.word	0x00000000
        /*0030*/ 	.short	0x0003
        /*0032*/ 	.short	0x0018
        /*0034*/ 	.byte	0x00, 0xf0, 0x11, 0x00


	//----- nvinfo : EIATTR_KPARAM_INFO
	.align		4
.L_13:
        /*0038*/ 	.byte	0x04, 0x17
        /*003a*/ 	.short	(.L_15 - .L_14)
.L_14:
        /*003c*/ 	.word	0x00000000
        /*0040*/ 	.short	0x0002
        /*0042*/ 	.short	0x0010
        /*0044*/ 	.byte	0x00, 0xf5, 0x21, 0x00


	//----- nvinfo : EIATTR_KPARAM_INFO
	.align		4
.L_15:
        /*0048*/ 	.byte	0x04, 0x17
        /*004a*/ 	.short	(.L_17 - .L_16)
.L_16:
        /*004c*/ 	.word	0x00000000
        /*0050*/ 	.short	0x0001
        /*0052*/ 	.short	0x0008
        /*0054*/ 	.byte	0x00, 0xf5, 0x21, 0x00


	//----- nvinfo : EIATTR_KPARAM_INFO
	.align		4
.L_17:
        /*0058*/ 	.byte	0x04, 0x17
        /*005a*/ 	.short	(.L_19 - .L_18)
.L_18:
        /*005c*/ 	.word	0x00000000
        /*0060*/ 	.short	0x0000
        /*0062*/ 	.short	0x0000
        /*0064*/ 	.byte	0x00, 0xf5, 0x21, 0x00


	//----- nvinfo : EIATTR_SPARSE_MMA_MASK
	.align		4
.L_19:
        /*0068*/ 	.byte	0x03, 0x50
        /*006a*/ 	.short	0x0000


	//----- nvinfo : EIATTR_MAXREG_COUNT
	.align		4
        /*006c*/ 	.byte	0x03, 0x1b
        /*006e*/ 	.short	0x00ff


	//----- nvinfo : EIATTR_MERCURY_ISA_VERSION
	.align		4
        /*0070*/ 	.byte	0x03, 0x5f
        /*0072*/ 	.short	0x0101


	//----- nvinfo : EIATTR_VRC_CTA_INIT_COUNT
	.align		4
        /*0074*/ 	.byte	0x02, 0x4a
	.zero		1
	.zero		1


	//----- nvinfo : EIATTR_EXIT_INSTR_OFFSETS
	.align		4
        /*0078*/ 	.byte	0x04, 0x1c
        /*007a*/ 	.short	(.L_21 - .L_20)


	//   ....[0]....
.L_20:
        /*007c*/ 	.word	0x000000d0


	//   ....[1]....
        /*0080*/ 	.word	0x00000a80


	//----- nvinfo : EIATTR_CBANK_PARAM_SIZE
	.align		4
.L_21:
        /*0084*/ 	.byte	0x03, 0x19
        /*0086*/ 	.short	0x0024


	//----- nvinfo : EIATTR_PARAM_CBANK
	.align		4
        /*0088*/ 	.byte	0x04, 0x0a
        /*008a*/ 	.short	(.L_23 - .L_22)
	.align		4
.L_22:
        /*008c*/ 	.word	index@(.nv.constant0._Z12matmul_naivePKfS0_Pfiii)
        /*0090*/ 	.short	0x0380
        /*0092*/ 	.short	0x0024


	//----- nvinfo : EIATTR_SW_WAR
	.align		4
.L_23:
        /*0094*/ 	.byte	0x04, 0x36
        /*0096*/ 	.short	(.L_25 - .L_24)
.L_24:
        /*0098*/ 	.word	0x00000008
.L_25:


//--------------------- .nv.callgraph             --------------------------
	.section	.nv.callgraph,"",@"SHT_CUDA_CALLGRAPH"
	.align	4
	.sectionentsize	8
	.align		4
        /*0000*/ 	.word	0x00000000
	.align		4
        /*0004*/ 	.word	0xffffffff
	.align		4
        /*0008*/ 	.word	0x00000000
	.align		4
        /*000c*/ 	.word	0xfffffffe
	.align		4
        /*0010*/ 	.word	0x00000000
	.align		4
        /*0014*/ 	.word	0xfffffffd
	.align		4
        /*0018*/ 	.word	0x00000000
	.align		4
        /*001c*/ 	.word	0xfffffffc


//--------------------- .text._Z12matmul_naivePKfS0_Pfiii --------------------------
	.section	.text._Z12matmul_naivePKfS0_Pfiii,"ax",@progbits
	.align	128
        .global         _Z12matmul_naivePKfS0_Pfiii
        .type           _Z12matmul_naivePKfS0_Pfiii,@function
        .size           _Z12matmul_naivePKfS0_Pfiii,(.L_x_5 - _Z12matmul_naivePKfS0_Pfiii)
        .other          _Z12matmul_naivePKfS0_Pfiii,@"STO_CUDA_ENTRY STV_DEFAULT"
_Z12matmul_naivePKfS0_Pfiii:
.text._Z12matmul_naivePKfS0_Pfiii:
[----:B------:R-:W-:Y:S01]  /*0000*/  LDC R1, c[0x0][0x37c] ;  /* 0x0000df00ff017b82 */ /* 0x000fe20000000800 */
[----:B------:R-:W0:Y:S07]  /*0010*/  S2R R8, SR_TID.Y ;  /* 0x0000000000087919 */ /* 0x000e2e0000002200 */
[----:B------:R-:W1:Y:S01]  /*0020*/  S2UR UR4, SR_CTAID.Y ;  /* 0x00000000000479c3 */ /* 0x000e620000002600 */
[----:B------:R-:W2:Y:S07]  /*0030*/  S2R R2, SR_TID.X ;  /* 0x0000000000027919 */ /* 0x000eae0000002100 */
[----:B------:R-:W2:Y:S01]  /*0040*/  LDC R3, c[0x0][0x360] ;  /* 0x0000d800ff037b82 */ /* 0x000ea20000000800 */
[----:B------:R-:W1:Y:S07]  /*0050*/  LDCU UR5, c[0x0][0x364] ;  /* 0x00006c80ff0577ac */ /* 0x000e6e0008000800 */
[----:B------:R-:W2:Y:S08]  /*0060*/  S2UR UR6, SR_CTAID.X ;  /* 0x00000000000679c3 */ /* 0x000eb00000002500 */
[----:B------:R-:W3:Y:S01]  /*0070*/  LDC.64 R4, c[0x0][0x398] ;  /* 0x0000e600ff047b82 */ /* 0x000ee20000000a00 */
[----:B-1----:R-:W-:-:S06]  /*0080*/  UIMAD UR4, UR4, UR5, URZ ;  /* 0x00000005040472a4 */ /* 0x002fcc000f8e02ff */
[----:B0-----:R-:W-:Y:S01]  /*0090*/  IADD3 R0, PT, PT, R8, UR4, RZ ;  /* 0x0000000408007c10 */ /* 0x001fe2000fffe0ff */
[----:B--2---:R-:W-:-:S03]  /*00a0*/  IMAD R3, R3, UR6, R2 ;  /* 0x0000000603037c24 */ /* 0x004fc6000f8e0202 */
[----:B---3--:R-:W-:-:S04]  /*00b0*/  ISETP.GE.U32.AND P0, PT, R0, R5, PT ;  /* 0x000000050000720c */ /* 0x008fc80003f06070 */
[----:B------:R-:W-:-:S13]  /*00c0*/  ISETP.GE.U32.OR P0, PT, R3, R4, P0 ;  /* 0x000000040300720c */ /* 0x000fda0000706470 */
[----:B------:R-:W-:Y:S05]  /*00d0*/  @P0 EXIT ;  /* 0x000000000000094d */ /* 0x000fea0003800000 */
[----:B------:R-:W0:Y:S01]  /*00e0*/  LDC R2, c[0x0][0x3a0] ;  /* 0x0000e800ff027b82 */ /* 0x000e220000000800 */
[----:B------:R-:W1:Y:S01]  /*00f0*/  LDCU.64 UR6, c[0x0][0x358] ;  /* 0x00006b00ff0677ac */ /* 0x000e620008000a00 */
[----:B------:R-:W-:Y:S01]  /*0100*/  HFMA2 R25, -RZ, RZ, 0, 0 ;  /* 0x00000000ff197431 */ /* 0x000fe200000001ff */
[----:B0-----:R-:W-:-:S13]  /*0110*/  ISETP.GE.AND P0, PT, R2, 0x1, PT ;  /* 0x000000010200780c */ /* 0x001fda0003f06270 */
[----:B-1----:R-:W-:Y:S05]  /*0120*/  @!P0 BRA `(.L_x_0) ;  /* 0x0000000800448947 */ /* 0x002fea0003800000 */
[C---:B------:R-:W-:Y:S02]  /*0130*/  ISETP.GE.U32.AND P1, PT, R2.reuse, 0x8, PT ;  /* 0x000000080200780c */ /* 0x040fe40003f26070 */
[----:B------:R-:W-:Y:S02]  /*0140*/  LOP3.LUT R6, R2, 0x7, RZ, 0xc0, !PT ;  /* 0x0000000702067812 */ /* 0x000fe400078ec0ff */
[----:B------:R-:W-:Y:S02]  /*0150*/  MOV R25, RZ ;  /* 0x000000ff00197202 */ /* 0x000fe40000000f00 */
[----:B------:R-:W-:Y:S02]  /*0160*/  ISETP.NE.AND P0, PT, R6, RZ, PT ;  /* 0x000000ff0600720c */ /* 0x000fe40003f05270 */
[----:B------:R-:W-:-:S05]  /*0170*/  MOV R7, RZ ;  /* 0x000000ff00077202 */ /* 0x000fca0000000f00 */
[----:B------:R-:W-:Y:S06]  /*0180*/  @!P1 BRA `(.L_x_1) ;  /* 0x0000000400249947 */ /* 0x000fec0003800000 */
[----:B------:R-:W-:Y:S01]  /*0190*/  LOP3.LUT R7, R2, 0x7ffffff8, RZ, 0xc0, !PT ;  /* 0x7ffffff802077812 */ /* 0x000fe200078ec0ff */
[C---:B------:R-:W-:Y:S01]  /*01a0*/  IMAD R10, R5.reuse, 0x3, R0 ;  /* 0x00000003050a7824 */ /* 0x040fe200078e0200 */
[C---:B------:R-:W-:Y:S01]  /*01b0*/  IADD3 R4, PT, PT, R5.reuse, UR4, R8 ;  /* 0x0000000405047c10 */ /* 0x040fe2000fffe008 */
[C-C-:B------:R-:W-:Y:S01]  /*01c0*/  IMAD R14, R5.reuse, 0x5, R0.reuse ;  /* 0x00000005050e7824 */ /* 0x140fe200078e0200 */
[CC--:B------:R-:W-:Y:S01]  /*01d0*/  LEA R8, R5.reuse, R0.reuse, 0x1 ;  /* 0x0000000005087211 */ /* 0x0c0fe200078e08ff */
[C-C-:B------:R-:W-:Y:S01]  /*01e0*/  IMAD R9, R5.reuse, 0x6, R0.reuse ;  /* 0x0000000605097824 */ /* 0x140fe200078e0200 */
[C---:B------:R-:W-:Y:S01]  /*01f0*/  LEA R12, R5.reuse, R0, 0x2 ;  /* 0x00000000050c7211 */ /* 0x040fe200078e10ff */
[----:B------:R-:W-:Y:S01]  /*0200*/  IMAD R11, R5, 0x7, R0 ;  /* 0x00000007050b7824 */ /* 0x000fe200078e0200 */
[----:B------:R-:W-:Y:S01]  /*0210*/  MOV R25, RZ ;  /* 0x000000ff00197202 */ /* 0x000fe20000000f00 */
[----:B------:R-:W-:Y:S01]  /*0220*/  IMAD R15, R3, R2, 0x3 ;  /* 0x00000003030f7424 */ /* 0x000fe200078e0202 */
[----:B------:R-:W-:-:S02]  /*0230*/  MOV R13, R0 ;  /* 0x00000000000d7202 */ /* 0x000fc40000000f00 */
[----:B------:R-:W-:-:S07]  /*0240*/  IADD3 R24, PT, PT, -R7, RZ, RZ ;  /* 0x000000ff07187210 */ /* 0x000fce0007ffe1ff */
.L_x_2:
[----:B------:R-:W0:Y:S01]  /*0250*/  LDC.64 R20, c[0x0][0x380] ;  /* 0x0000e000ff147b82 */ /* 0x000e220000000a00 */
[----:B------:R-:W-:-:S07]  /*0260*/  IADD3 R23, PT, PT, R15, -0x3, RZ ;  /* 0xfffffffd0f177810 */ /* 0x000fce0007ffe0ff */
[----:B------:R-:W1:Y:S01]  /*0270*/  LDC.64 R16, c[0x0][0x388] ;  /* 0x0000e200ff107b82 */ /* 0x000e620000000a00 */
[----:B0-----:R-:W-:-:S06]  /*0280*/  IMAD.WIDE.U32 R22, R23, 0x4, R20 ;  /* 0x0000000417167825 */ /* 0x001fcc00078e0014 */
[----:B------:R-:W2:Y:S01]  /*0290*/  LDG.E R22, desc[UR6][R22.64] ;  /* 0x0000000616167981 */ /* 0x000ea2000c1e1900 */
[----:B-1----:R-:W-:-:S06]  /*02a0*/  IMAD.WIDE.U32 R18, R13, 0x4, R16 ;  /* 0x000000040d127825 */ /* 0x002fcc00078e0010 */
[----:B------:R-:W2:Y:S01]  /*02b0*/  LDG.E R18, desc[UR6][R18.64] ;  /* 0x0000000612127981 */ /* 0x000ea2000c1e1900 */
[----:B------:R-:W-:Y:S01]  /*02c0*/  IADD3 R27, PT, PT, R15, -0x2, RZ ;  /* 0xfffffffe0f1b7810 */ /* 0x000fe20007ffe0ff */
[----:B------:R-:W-:-:S06]  /*02d0*/  IMAD.WIDE.U32 R28, R4, 0x4, R16 ;  /* 0x00000004041c7825 */ /* 0x000fcc00078e0010 */
[----:B------:R-:W3:Y:S01]  /*02e0*/  LDG.E R28, desc[UR6][R28.64] ;  /* 0x000000061c1c7981 */ /* 0x000ee2000c1e1900 */
[----:B--2---:R-:W-:Y:S01]  /*02f0*/  FFMA R25, R22, R18, R25 ;  /* 0x0000001216197223 */ /* 0x004fe20000000019 */
[----:B------:R-:W-:Y:S01]  /*0300*/  IMAD.WIDE.U32 R22, R27, 0x4, R20 ;  /* 0x000000041b167825 */ /* 0x000fe200078e0014 */
[----:B------:R-:W-:-:S05]  /*0310*/  IADD3 R27, PT, PT, R15, -0x1, RZ ;  /* 0xffffffff0f1b7810 */ /* 0x000fca0007ffe0ff */
[----:B------:R-:W-:Y:S01]  /*0320*/  IMAD.WIDE.U32 R26, R27, 0x4, R20 ;  /* 0x000000041b1a7825 */ /* 0x000fe200078e0014 */
[----:B------:R-:W3:Y:S04]  /*0330*/  LDG.E R22, desc[UR6][R22.64] ;  /* 0x0000000616167981 */ /* 0x000ee8000c1e1900 */
[----:B------:R0:W2:Y:S02]  /*0340*/  LDG.E R18, desc[UR6][R26.64] ;  /* 0x000000061a127981 */ /* 0x0000a4000c1e1900 */
[----:B0-----:R-:W-:-:S05]  /*0350*/  IMAD.WIDE.U32 R26, R8, 0x4, R16 ;  /* 0x00000004081a7825 */ /* 0x001fca00078e0010 */
[----:B------:R-:W2:Y:S01]  /*0360*/  LDG.E R19, desc[UR6][R26.64] ;  /* 0x000000061a137981 */ /* 0x000ea2000c1e1900 */
[----:B------:R-:W-:Y:S01]  /*0370*/  IADD3 R23, PT, PT, R15, 0x1, RZ ;  /* 0x000000010f177810 */ /* 0x000fe20007ffe0ff */
[----:B---3--:R-:W-:-:S04]  /*0380*/  FFMA R25, R22, R28, R25 ;  /* 0x0000001c16197223 */ /* 0x008fc80000000019 */
[----:B--2---:R-:W-:Y:S01]  /*0390*/  FFMA R25, R18, R19, R25 ;  /* 0x0000001312197223 */ /* 0x004fe20000000019 */
[----:B------:R-:W-:-:S05]  /*03a0*/  IMAD.WIDE.U32 R18, R15, 0x4, R20 ;  /* 0x000000040f127825 */ /* 0x000fca00078e0014 */
[----:B------:R0:W2:Y:S02]  /*03b0*/  LDG.E R28, desc[UR6][R18.64] ;  /* 0x00000006121c7981 */ /* 0x0000a4000c1e1900 */
[----:B0-----:R-:W-:-:S04]  /*03c0*/  IMAD.WIDE.U32 R18, R23, 0x4, R20 ;  /* 0x0000000417127825 */ /* 0x001fc800078e0014 */
[--C-:B------:R-:W-:Y:S02]  /*03d0*/  IMAD.WIDE.U32 R22, R10, 0x4, R16.reuse ;  /* 0x000000040a167825 */ /* 0x100fe400078e0010 */
[----:B------:R-:W3:Y:S04]  /*03e0*/  LDG.E R18, desc[UR6][R18.64] ;  /* 0x0000000612127981 */ /* 0x000ee8000c1e1900 */
[----:B------:R0:W2:Y:S02]  /*03f0*/  LDG.E R29, desc[UR6][R22.64] ;  /* 0x00000006161d7981 */ /* 0x0000a4000c1e1900 */
[----:B0-----:R-:W-:-:S05]  /*0400*/  IMAD.WIDE.U32 R22, R12, 0x4, R16 ;  /* 0x000000040c167825 */ /* 0x001fca00078e0010 */
[----:B------:R0:W3:Y:S01]  /*0410*/  LDG.E R26, desc[UR6][R22.64] ;  /* 0x00000006161a7981 */ /* 0x0000e2000c1e1900 */
[C---:B------:R-:W-:Y:S02]  /*0420*/  IADD3 R27, PT, PT, R15.reuse, 0x3, RZ ;  /* 0x000000030f1b7810 */ /* 0x040fe40007ffe0ff */
[C---:B0-----:R-:W-:Y:S01]  /*0430*/  IADD3 R23, PT, PT, R15.reuse, 0x4, RZ ;  /* 0x000000040f177810 */ /* 0x041fe20007ffe0ff */
[----:B--2---:R-:W-:Y:S01]  /*0440*/  FFMA R25, R28, R29, R25 ;  /* 0x0000001d1c197223 */ /* 0x004fe20000000019 */
[----:B------:R-:W-:-:S05]  /*0450*/  IADD3 R29, PT, PT, R15, 0x2, RZ ;  /* 0x000000020f1d7810 */ /* 0x000fca0007ffe0ff */
[----:B------:R-:W-:-:S06]  /*0460*/  IMAD.WIDE.U32 R28, R29, 0x4, R20 ;  /* 0x000000041d1c7825 */ /* 0x000fcc00078e0014 */
[----:B------:R-:W2:Y:S01]  /*0470*/  LDG.E R28, desc[UR6][R28.64] ;  /* 0x000000061c1c7981 */ /* 0x000ea2000c1e1900 */
[----:B---3--:R-:W-:Y:S01]  /*0480*/  FFMA R25, R18, R26, R25 ;  /* 0x0000001a12197223 */ /* 0x008fe20000000019 */
[----:B------:R-:W-:-:S04]  /*0490*/  IMAD.WIDE.U32 R18, R14, 0x4, R16 ;  /* 0x000000040e127825 */ /* 0x000fc800078e0010 */
[--C-:B------:R-:W-:Y:S02]  /*04a0*/  IMAD.WIDE.U32 R26, R27, 0x4, R20.reuse ;  /* 0x000000041b1a7825 */ /* 0x100fe400078e0014 */
[----:B------:R-:W2:Y:S02]  /*04b0*/  LDG.E R18, desc[UR6][R18.64] ;  /* 0x0000000612127981 */ /* 0x000ea4000c1e1900 */
[----:B------:R-:W-:Y:S02]  /*04c0*/  IMAD.WIDE.U32 R20, R23, 0x4, R20 ;  /* 0x0000000417147825 */ /* 0x000fe400078e0014 */
[----:B------:R-:W3:Y:S02]  /*04d0*/  LDG.E R26, desc[UR6][R26.64] ;  /* 0x000000061a1a7981 */ /* 0x000ee4000c1e1900 */
[--C-:B------:R-:W-:Y:S02]  /*04e0*/  IMAD.WIDE.U32 R22, R9, 0x4, R16.reuse ;  /* 0x0000000409167825 */ /* 0x100fe400078e0010 */
[----:B------:R-:W4:Y:S02]  /*04f0*/  LDG.E R20, desc[UR6][R20.64] ;  /* 0x0000000614147981 */ /* 0x000f24000c1e1900 */
[----:B------:R-:W-:-:S02]  /*0500*/  IMAD.WIDE.U32 R16, R11, 0x4, R16 ;  /* 0x000000040b107825 */ /* 0x000fc400078e0010 */
[----:B------:R-:W3:Y:S04]  /*0510*/  LDG.E R23, desc[UR6][R22.64] ;  /* 0x0000000616177981 */ /* 0x000ee8000c1e1900 */
[----:B------:R-:W4:Y:S01]  /*0520*/  LDG.E R16, desc[UR6][R16.64] ;  /* 0x0000000610107981 */ /* 0x000f22000c1e1900 */
[----:B------:R-:W-:-:S04]  /*0530*/  IADD3 R24, PT, PT, R24, 0x8, RZ ;  /* 0x0000000818187810 */ /* 0x000fc80007ffe0ff */
[----:B------:R-:W-:Y:S02]  /*0540*/  ISETP.NE.AND P1, PT, R24, RZ, PT ;  /* 0x000000ff1800720c */ /* 0x000fe40003f25270 */
[----:B------:R-:W-:Y:S02]  /*0550*/  IADD3 R15, PT, PT, R15, 0x8, RZ ;  /* 0x000000080f0f7810 */ /* 0x000fe40007ffe0ff */
[C---:B------:R-:W-:Y:S02]  /*0560*/  LEA R4, R5.reuse, R4, 0x3 ;  /* 0x0000000405047211 */ /* 0x040fe400078e18ff */
[C---:B------:R-:W-:Y:S02]  /*0570*/  LEA R8, R5.reuse, R8, 0x3 ;  /* 0x0000000805087211 */ /* 0x040fe400078e18ff */
[C---:B------:R-:W-:Y:S02]  /*0580*/  LEA R10, R5.reuse, R10, 0x3 ;  /* 0x0000000a050a7211 */ /* 0x040fe400078e18ff */
[----:B------:R-:W-:-:S02]  /*0590*/  LEA R12, R5, R12, 0x3 ;  /* 0x0000000c050c7211 */ /* 0x000fc400078e18ff */
[C---:B------:R-:W-:Y:S02]  /*05a0*/  LEA R14, R5.reuse, R14, 0x3 ;  /* 0x0000000e050e7211 */ /* 0x040fe400078e18ff */
[C---:B------:R-:W-:Y:S02]  /*05b0*/  LEA R9, R5.reuse, R9, 0x3 ;  /* 0x0000000905097211 */ /* 0x040fe400078e18ff */
[C---:B------:R-:W-:Y:S02]  /*05c0*/  LEA R11, R5.reuse, R11, 0x3 ;  /* 0x0000000b050b7211 */ /* 0x040fe400078e18ff */
[----:B------:R-:W-:Y:S01]  /*05d0*/  LEA R13, R5, R13, 0x3 ;  /* 0x0000000d050d7211 */ /* 0x000fe200078e18ff */
[----:B--2---:R-:W-:-:S04]  /*05e0*/  FFMA R25, R28, R18, R25 ;  /* 0x000000121c197223 */ /* 0x004fc80000000019 */
[----:B---3--:R-:W-:-:S04]  /*05f0*/  FFMA R25, R26, R23, R25 ;  /* 0x000000171a197223 */ /* 0x008fc80000000019 */
[----:B----4-:R-:W-:Y:S01]  /*0600*/  FFMA R25, R20, R16, R25 ;  /* 0x0000001014197223 */ /* 0x010fe20000000019 */
[----:B------:R-:W-:Y:S06]  /*0610*/  @P1 BRA `(.L_x_2) ;  /* 0xfffffffc000c1947 */ /* 0x000fec000383ffff */
.L_x_1:
[----:B------:R-:W-:Y:S05]  /*0620*/  @!P0 BRA `(.L_x_0) ;  /* 0x0000000400048947 */ /* 0x000fea0003800000 */
[----:B------:R-:W-:Y:S02]  /*0630*/  ISETP.GE.U32.AND P0, PT, R6, 0x4, PT ;  /* 0x000000040600780c */ /* 0x000fe40003f06070 */
[----:B------:R-:W-:-:S04]  /*0640*/  LOP3.LUT R24, R2, 0x3, RZ, 0xc0, !PT ;  /* 0x0000000302187812 */ /* 0x000fc800078ec0ff */
[----:B------:R-:W-:-:S07]  /*0650*/  ISETP.NE.AND P1, PT, R24, RZ, PT ;  /* 0x000000ff1800720c */ /* 0x000fce0003f25270 */
[----:B------:R-:W-:Y:S06]  /*0660*/  @!P0 BRA `(.L_x_3) ;  /* 0x00000000007c8947 */ /* 0x000fec0003800000 */
[----:B------:R-:W0:Y:S01]  /*0670*/  LDC.64 R8, c[0x0][0x388] ;  /* 0x0000e200ff087b82 */ /* 0x000e220000000a00 */
[----:B------:R-:W-:Y:S02]  /*0680*/  IMAD R13, R3, R2, R7 ;  /* 0x00000002030d7224 */ /* 0x000fe400078e0207 */
[----:B------:R-:W-:-:S03]  /*0690*/  IMAD R6, R7, R5, R0 ;  /* 0x0000000507067224 */ /* 0x000fc600078e0200 */
[C---:B------:R-:W-:Y:S02]  /*06a0*/  IADD3 R21, PT, PT, R13.reuse, 0x1, RZ ;  /* 0x000000010d157810 */ /* 0x040fe40007ffe0ff */
[----:B------:R-:W1:Y:S01]  /*06b0*/  LDC.64 R10, c[0x0][0x380] ;  /* 0x0000e000ff0a7b82 */ /* 0x000e620000000a00 */
[C---:B------:R-:W-:Y:S02]  /*06c0*/  IADD3 R15, PT, PT, R13.reuse, 0x2, RZ ;  /* 0x000000020d0f7810 */ /* 0x040fe40007ffe0ff */
[----:B------:R-:W-:Y:S01]  /*06d0*/  IADD3 R27, PT, PT, R13, 0x3, RZ ;  /* 0x000000030d1b7810 */ /* 0x000fe20007ffe0ff */
[C---:B0-----:R-:W-:Y:S01]  /*06e0*/  IMAD.WIDE.U32 R18, R6.reuse, 0x4, R8 ;  /* 0x0000000406127825 */ /* 0x041fe200078e0008 */
[----:B------:R-:W-:-:S04]  /*06f0*/  IADD3 R6, PT, PT, R6, R5, RZ ;  /* 0x0000000506067210 */ /* 0x000fc80007ffe0ff */
[CC--:B------:R-:W-:Y:S01]  /*0700*/  IADD3 R14, PT, PT, R6.reuse, R5.reuse, RZ ;  /* 0x00000005060e7210 */ /* 0x0c0fe20007ffe0ff */
[--C-:B-1----:R-:W-:Y:S01]  /*0710*/  IMAD.WIDE.U32 R22, R13, 0x4, R10.reuse ;  /* 0x000000040d167825 */ /* 0x102fe200078e000a */
[----:B------:R-:W2:Y:S03]  /*0720*/  LDG.E R18, desc[UR6][R18.64] ;  /* 0x0000000612127981 */ /* 0x000ea6000c1e1900 */
[----:B------:R-:W-:Y:S01]  /*0730*/  IMAD.WIDE.U32 R20, R21, 0x4, R10 ;  /* 0x0000000415147825 */ /* 0x000fe200078e000a */
[----:B------:R-:W2:Y:S03]  /*0740*/  LDG.E R4, desc[UR6][R22.64] ;  /* 0x0000000616047981 */ /* 0x000ea6000c1e1900 */
[----:B------:R-:W-:Y:S01]  /*0750*/  IMAD.WIDE.U32 R16, R6, 0x4, R8 ;  /* 0x0000000406107825 */ /* 0x000fe200078e0008 */
[----:B------:R-:W-:Y:S01]  /*0760*/  IADD3 R29, PT, PT, R14, R5, RZ ;  /* 0x000000050e1d7210 */ /* 0x000fe20007ffe0ff */
[----:B------:R-:W3:Y:S02]  /*0770*/  LDG.E R20, desc[UR6][R20.64] ;  /* 0x0000000614147981 */ /* 0x000ee4000c1e1900 */
[----:B------:R-:W-:-:S02]  /*0780*/  IMAD.WIDE.U32 R12, R15, 0x4, R10 ;  /* 0x000000040f0c7825 */ /* 0x000fc400078e000a */
[----:B------:R-:W3:Y:S02]  /*0790*/  LDG.E R17, desc[UR6][R16.64] ;  /* 0x0000000610117981 */ /* 0x000ee4000c1e1900 */
[----:B------:R-:W-:Y:S02]  /*07a0*/  IMAD.WIDE.U32 R14, R14, 0x4, R8 ;  /* 0x000000040e0e7825 */ /* 0x000fe400078e0008 */
[----:B------:R-:W4:Y:S02]  /*07b0*/  LDG.E R13, desc[UR6][R12.64] ;  /* 0x000000060c0d7981 */ /* 0x000f24000c1e1900 */
[----:B------:R-:W-:Y:S02]  /*07c0*/  IMAD.WIDE.U32 R10, R27, 0x4, R10 ;  /* 0x000000041b0a7825 */ /* 0x000fe400078e000a */
[----:B------:R-:W4:Y:S02]  /*07d0*/  LDG.E R14, desc[UR6][R14.64] ;  /* 0x000000060e0e7981 */ /* 0x000f24000c1e1900 */
[----:B------:R-:W-:-:S02]  /*07e0*/  IMAD.WIDE.U32 R8, R29, 0x4, R8 ;  /* 0x000000041d087825 */ /* 0x000fc400078e0008 */
[----:B------:R-:W5:Y:S04]  /*07f0*/  LDG.E R11, desc[UR6][R10.64] ;  /* 0x000000060a0b7981 */ /* 0x000f68000c1e1900 */
[----:B------:R-:W5:Y:S01]  /*0800*/  LDG.E R8, desc[UR6][R8.64] ;  /* 0x0000000608087981 */ /* 0x000f62000c1e1900 */
[----:B------:R-:W-:Y:S01]  /*0810*/  IADD3 R7, PT, PT, R7, 0x4, RZ ;  /* 0x0000000407077810 */ /* 0x000fe20007ffe0ff */
[----:B--2---:R-:W-:-:S04]  /*0820*/  FFMA R25, R4, R18, R25 ;  /* 0x0000001204197223 */ /* 0x004fc80000000019 */
[----:B---3--:R-:W-:-:S04]  /*0830*/  FFMA R20, R20, R17, R25 ;  /* 0x0000001114147223 */ /* 0x008fc80000000019 */
[----:B----4-:R-:W-:-:S04]  /*0840*/  FFMA R20, R13, R14, R20 ;  /* 0x0000000e0d147223 */ /* 0x010fc80000000014 */
[----:B-----5:R-:W-:-:S07]  /*0850*/  FFMA R25, R11, R8, R20 ;  /* 0x000000080b197223 */ /* 0x020fce0000000014 */
.L_x_3:
[----:B------:R-:W-:Y:S05]  /*0860*/  @!P1 BRA `(.L_x_0) ;  /* 0x0000000000749947 */ /* 0x000fea0003800000 */
[----:B------:R-:W0:Y:S01]  /*0870*/  LDC.64 R16, c[0x0][0x380] ;  /* 0x0000e000ff107b82 */ /* 0x000e220000000a00 */
[----:B------:R-:W-:Y:S02]  /*0880*/  ISETP.NE.AND P0, PT, R24, 0x1, PT ;  /* 0x000000011800780c */ /* 0x000fe40003f05270 */
[----:B------:R-:W-:-:S04]  /*0890*/  LOP3.LUT R4, R2, 0x1, RZ, 0xc0, !PT ;  /* 0x0000000102047812 */ /* 0x000fc800078ec0ff */
[----:B------:R-:W-:Y:S01]  /*08a0*/  ISETP.NE.U32.AND P1, PT, R4, 0x1, PT ;  /* 0x000000010400780c */ /* 0x000fe20003f25070 */
[----:B------:R-:W1:Y:S06]  /*08b0*/  LDC.64 R8, c[0x0][0x388] ;  /* 0x0000e200ff087b82 */ /* 0x000e6c0000000a00 */
[----:B------:R-:W-:Y:S02]  /*08c0*/  @P0 IMAD R15, R3, R2, R7 ;  /* 0x00000002030f0224 */ /* 0x000fe400078e0207 */
[----:B------:R-:W2:Y:S01]  /*08d0*/  LDC.64 R10, c[0x0][0x380] ;  /* 0x0000e000ff0a7b82 */ /* 0x000ea20000000a00 */
[C---:B------:R-:W-:Y:S01]  /*08e0*/  @P0 IMAD R14, R7.reuse, R5, R0 ;  /* 0x00000005070e0224 */ /* 0x040fe200078e0200 */
[----:B------:R-:W-:-:S02]  /*08f0*/  @P0 IADD3 R7, PT, PT, R7, 0x2, RZ ;  /* 0x0000000207070810 */ /* 0x000fc40007ffe0ff */
[C---:B------:R-:W-:Y:S02]  /*0900*/  @P0 IADD3 R21, PT, PT, R15.reuse, 0x1, RZ ;  /* 0x000000010f150810 */ /* 0x040fe40007ffe0ff */
[----:B------:R-:W-:Y:S02]  /*0910*/  @P0 IADD3 R23, PT, PT, R14, R5, RZ ;  /* 0x000000050e170210 */ /* 0x000fe40007ffe0ff */
[----:B------:R-:W3:Y:S01]  /*0920*/  LDC.64 R12, c[0x0][0x388] ;  /* 0x0000e200ff0c7b82 */ /* 0x000ee20000000a00 */
[----:B0-----:R-:W-:-:S04]  /*0930*/  @P0 IMAD.WIDE.U32 R18, R15, 0x4, R16 ;  /* 0x000000040f120825 */ /* 0x001fc800078e0010 */
[----:B------:R-:W-:Y:S01]  /*0940*/  @P0 IMAD.WIDE.U32 R16, R21, 0x4, R16 ;  /* 0x0000000415100825 */ /* 0x000fe200078e0010 */
[----:B------:R-:W4:Y:S03]  /*0950*/  @P0 LDG.E R4, desc[UR6][R18.64] ;  /* 0x0000000612040981 */ /* 0x000f26000c1e1900 */
[----:B-1----:R-:W-:Y:S02]  /*0960*/  @P0 IMAD.WIDE.U32 R14, R14, 0x4, R8 ;  /* 0x000000040e0e0825 */ /* 0x002fe400078e0008 */
[----:B------:R-:W5:Y:S02]  /*0970*/  @P0 LDG.E R17, desc[UR6][R16.64] ;  /* 0x0000000610110981 */ /* 0x000f64000c1e1900 */
[----:B------:R-:W-:Y:S02]  /*0980*/  @!P1 IMAD R21, R3, R2, R7 ;  /* 0x0000000203159224 */ /* 0x000fe400078e0207 */
[----:B------:R-:W-:Y:S01]  /*0990*/  @P0 IMAD.WIDE.U32 R8, R23, 0x4, R8 ;  /* 0x0000000417080825 */ /* 0x000fe200078e0008 */
[----:B------:R-:W4:Y:S03]  /*09a0*/  @P0 LDG.E R14, desc[UR6][R14.64] ;  /* 0x000000060e0e0981 */ /* 0x000f26000c1e1900 */
[----:B------:R-:W-:-:S02]  /*09b0*/  @!P1 IMAD R7, R7, R5, R0 ;  /* 0x0000000507079224 */ /* 0x000fc400078e0200 */
[----:B--2---:R-:W-:Y:S01]  /*09c0*/  @!P1 IMAD.WIDE.U32 R10, R21, 0x4, R10 ;  /* 0x00000004150a9825 */ /* 0x004fe200078e000a */
[----:B------:R-:W5:Y:S03]  /*09d0*/  @P0 LDG.E R8, desc[UR6][R8.64] ;  /* 0x0000000608080981 */ /* 0x000f66000c1e1900 */
[----:B---3--:R-:W-:Y:S02]  /*09e0*/  @!P1 IMAD.WIDE.U32 R12, R7, 0x4, R12 ;  /* 0x00000004070c9825 */ /* 0x008fe400078e000c */
[----:B------:R-:W2:Y:S04]  /*09f0*/  @!P1 LDG.E R10, desc[UR6][R10.64] ;  /* 0x000000060a0a9981 */ /* 0x000ea8000c1e1900 */
[----:B------:R-:W2:Y:S01]  /*0a00*/  @!P1 LDG.E R12, desc[UR6][R12.64] ;  /* 0x000000060c0c9981 */ /* 0x000ea2000c1e1900 */
[----:B----4-:R-:W-:-:S04]  /*0a10*/  @P0 FFMA R4, R4, R14, R25 ;  /* 0x0000000e04040223 */ /* 0x010fc80000000019 */
[----:B-----5:R-:W-:-:S04]  /*0a20*/  @P0 FFMA R25, R17, R8, R4 ;  /* 0x0000000811190223 */ /* 0x020fc80000000004 */
[----:B--2---:R-:W-:-:S07]  /*0a30*/  @!P1 FFMA R25, R10, R12, R25 ;  /* 0x0000000c0a199223 */ /* 0x004fce0000000019 */
.L_x_0:
[----:B------:R-:W0:Y:S01]  /*0a40*/  LDC.64 R6, c[0x0][0x390] ;  /* 0x0000e400ff067b82 */ /* 0x000e220000000a00 */
[----:B------:R-:W-:-:S04]  /*0a50*/  IMAD R3, R3, R5, R0 ;  /* 0x0000000503037224 */ /* 0x000fc800078e0200 */
[----:B0-----:R-:W-:-:S05]  /*0a60*/  IMAD.WIDE.U32 R2, R3, 0x4, R6 ;  /* 0x0000000403027825 */ /* 0x001fca00078e0006 */
[----:B------:R-:W-:Y:S01]  /*0a70*/  STG.E desc[UR6][R2.64], R25 ;  /* 0x0000001902007986 */ /* 0x000fe2000c101906 */
[----:B------:R-:W-:Y:S05]  /*0a80*/  EXIT ;  /* 0x000000000000794d */ /* 0x000fea0003800000 */
.L_x_4:
[----:B------:R-:W-:-:S00]  /*0a90*/  BRA `(.L_x_4) ;  /* 0xfffffffc00fc7947 */ /* 0x000fc0000383ffff */
[----:B------:R-:W-:-:S00]  /*0aa0*/  NOP ;  /* 0x0000000000007918 */ /* 0x000fc00000000000 */
        /* <DEDUP_REMOVED lines=13> */
.L_x_5:


//--------------------- .nv.shared.reserved.0     --------------------------
	.section	.nv.shared.reserved.0,"aw",@nobits
	.weak		__nv_reservedSMEM_offset_0_alias
	.size		__nv_reservedSMEM_offset_0_alias, 0, 64
	.other		__nv_reservedSMEM_offset_0_alias,@"STO_CUDA_RESERVED_SHARED STV_DEFAULT"
__nv_reservedSMEM_offset_0_alias:
	.zero		0
	.zero		64


//--------------------- .nv.constant0._Z12matmul_naivePKfS0_Pfiii --------------------------
	.section	.nv.constant0._Z12matmul_naivePKfS0_Pfiii,"a",@progbits
	.sectionflags	@""
	.align	4
.nv.constant0._Z12matmul_naivePKfS0_Pfiii:
	.zero		932


//--------------------- SYMBOLS --------------------------

	.type		.nv.reservedSmem.offset0,@object
	.size		.nv.reservedSmem.offset0,0x4
